//
// Generated by NVIDIA NVVM Compiler
//
// Compiler Build ID: CL-36424714
// Cuda compilation tools, release 13.0, V13.0.88
// Based on NVVM 20.0.0
//

.version 9.0
.target sm_100
.address_size 64

	// .globl	_Z12addVecGrandePiS_S_i

.visible .entry _Z12addVecGrandePiS_S_i(
	.param .u64 .ptr .align 1 _Z12addVecGrandePiS_S_i_param_0,
	.param .u64 .ptr .align 1 _Z12addVecGrandePiS_S_i_param_1,
	.param .u64 .ptr .align 1 _Z12addVecGrandePiS_S_i_param_2,
	.param .u32 _Z12addVecGrandePiS_S_i_param_3
)
{
	.reg .pred 	%p<2>;
	.reg .b32 	%r<9>;
	.reg .b64 	%rd<11>;

	ld.param.u64 	%rd1, [_Z12addVecGrandePiS_S_i_param_0];
	ld.param.u64 	%rd2, [_Z12addVecGrandePiS_S_i_param_1];
	ld.param.u64 	%rd3, [_Z12addVecGrandePiS_S_i_param_2];
	ld.param.u32 	%r2, [_Z12addVecGrandePiS_S_i_param_3];
	mov.u32 	%r3, %tid.x;
	mov.u32 	%r4, %ctaid.x;
	mov.u32 	%r5, %ntid.x;
	mad.lo.s32 	%r1, %r4, %r5, %r3;
	setp.ge.s32 	%p1, %r1, %r2;
	@%p1 bra 	$L__BB0_2;
	cvta.to.global.u64 	%rd4, %rd1;
	cvta.to.global.u64 	%rd5, %rd2;
	cvta.to.global.u64 	%rd6, %rd3;
	mul.wide.s32 	%rd7, %r1, 4;
	add.s64 	%rd8, %rd4, %rd7;
	ld.global.u32 	%r6, [%rd8];
	add.s64 	%rd9, %rd5, %rd7;
	ld.global.u32 	%r7, [%rd9];
	add.s32 	%r8, %r7, %r6;
	add.s64 	%rd10, %rd6, %rd7;
	st.global.u32 	[%rd10], %r8;
$L__BB0_2:
	ret;

}


// ===== COMPILED SASS (sm_100) =====

	.target	sm_100

	.elftype	@"ET_EXEC"


//--------------------- .note.nv.tkinfo           --------------------------
	.section	.note.nv.tkinfo,"",@"SHT_NOTE"
	.sectionflags	@"SHF_NOTE_NV_TKINFO"
	.tkinfo
        /*0018*/ 	.word	0x00000002
        /*0030*/ 	.string	""
        /*0030*/ 	.string	"ptxas"
        /*0030*/ 	.string	"Cuda compilation tools, release 13.0, V13.0.88"
        /*0030*/ 	.string	"Build cuda_13.0.r13.0/compiler.36424714_0"
        /*0030*/ 	.string	"-arch sm_100 -m 64 "



//--------------------- .note.nv.cuinfo           --------------------------
	.section	.note.nv.cuinfo,"",@"SHT_NOTE"
	.sectionflags	@"SHF_NOTE_NV_CUINFO"
        /*0018*/ 	.short	0x0002
        /*001a*/ 	.short	0x0064
        /*001c*/ 	.short	0x0082
	.zero		2


//--------------------- .nv.info                  --------------------------
	.section	.nv.info,"",@"SHT_CUDA_INFO"
	.align	4


	//----- nvinfo : EIATTR_REGCOUNT
	.align		4
        /*0000*/ 	.byte	0x04, 0x2f
        /*0002*/ 	.short	(.L_1 - .L_0)
	.align		4
.L_0:
        /*0004*/ 	.word	index@(_Z12addVecGrandePiS_S_i)
        /*0008*/ 	.word	0x0000000c


	//----- nvinfo : EIATTR_FRAME_SIZE
	.align		4
.L_1:
        /*000c*/ 	.byte	0x04, 0x11
        /*000e*/ 	.short	(.L_3 - .L_2)
	.align		4
.L_2:
        /*0010*/ 	.word	index@(_Z12addVecGrandePiS_S_i)
        /*0014*/ 	.word	0x00000000


	//----- nvinfo : EIATTR_MIN_STACK_SIZE
	.align		4
.L_3:
        /*0018*/ 	.byte	0x04, 0x12
        /*001a*/ 	.short	(.L_5 - .L_4)
	.align		4
.L_4:
        /*001c*/ 	.word	index@(_Z12addVecGrandePiS_S_i)
        /*0020*/ 	.word	0x00000000
.L_5:


//--------------------- .nv.compat                --------------------------
	.section	.nv.compat,"",@"SHT_CUDA_COMPAT_INFO"
	.align	4
        /*0000*/ 	.byte	0x02, 0x09, 0x00, 0x00, 0x02, 0x02, 0x01, 0x00, 0x02, 0x05, 0x05, 0x00, 0x03, 0x07, 0x01, 0x01
        /*0010*/ 	.byte	0x02, 0x03, 0x00, 0x00, 0x02, 0x06, 0x01, 0x00, 0x04, 0x0b, 0x08, 0x00, 0x09, 0x00, 0x00, 0x00
        /*0020*/ 	.byte	0x00, 0x00, 0x00, 0x00


//--------------------- .nv.info._Z12addVecGrandePiS_S_i --------------------------
	.section	.nv.info._Z12addVecGrandePiS_S_i,"",@"SHT_CUDA_INFO"
	.sectionflags	@""
	.align	4


	//----- nvinfo : EIATTR_CUDA_API_VERSION
	.align		4
        /*0000*/ 	.byte	0x04, 0x37
        /*0002*/ 	.short	(.L_7 - .L_6)
.L_6:
        /*0004*/ 	.word	0x00000082


	//----- nvinfo : EIATTR_KPARAM_INFO
	.align		4
.L_7:
        /*0008*/ 	.byte	0x04, 0x17
        /*000a*/ 	.short	(.L_9 - .L_8)
.L_8:
        /*000c*/ 	.word	0x00000000
        /*0010*/ 	.short	0x0003
        /*0012*/ 	.short	0x0018
        /*0014*/ 	.byte	0x00, 0xf0, 0x11, 0x00


	//----- nvinfo : EIATTR_KPARAM_INFO
	.align		4
.L_9:
        /*0018*/ 	.byte	0x04, 0x17
        /*001a*/ 	.short	(.L_11 - .L_10)
.L_10:
        /*001c*/ 	.word	0x00000000
        /*0020*/ 	.short	0x0002
        /*0022*/ 	.short	0x0010
        /*0024*/ 	.byte	0x00, 0xf5, 0x21, 0x00


	//----- nvinfo : EIATTR_KPARAM_INFO
	.align		4
.L_11:
        /*0028*/ 	.byte	0x04, 0x17
        /*002a*/ 	.short	(.L_13 - .L_12)
.L_12:
        /*002c*/ 	.word	0x00000000
        /*0030*/ 	.short	0x0001
        /*0032*/ 	.short	0x0008
        /*0034*/ 	.byte	0x00, 0xf5, 0x21, 0x00


	//----- nvinfo : EIATTR_KPARAM_INFO
	.align		4
.L_13:
        /*0038*/ 	.byte	0x04, 0x17
        /*003a*/ 	.short	(.L_15 - .L_14)
.L_14:
        /*003c*/ 	.word	0x00000000
        /*0040*/ 	.short	0x0000
        /*0042*/ 	.short	0x0000
        /*0044*/ 	.byte	0x00, 0xf5, 0x21, 0x00


	//----- nvinfo : EIATTR_SPARSE_MMA_MASK
	.align		4
.L_15:
        /*0048*/ 	.byte	0x03, 0x50
        /*004a*/ 	.short	0x0000


	//----- nvinfo : EIATTR_MAXREG_COUNT
	.align		4
        /*004c*/ 	.byte	0x03, 0x1b
        /*004e*/ 	.short	0x00ff


	//----- nvinfo : EIATTR_MERCURY_ISA_VERSION
	.align		4
        /*0050*/ 	.byte	0x03, 0x5f
        /*0052*/ 	.short	0x0101


	//----- nvinfo : EIATTR_VRC_CTA_INIT_COUNT
	.align		4
        /*0054*/ 	.byte	0x02, 0x4a
	.zero		1
	.zero		1


	//----- nvinfo : EIATTR_EXIT_INSTR_OFFSETS
	.align		4
        /*0058*/ 	.byte	0x04, 0x1c
        /*005a*/ 	.short	(.L_17 - .L_16)


	//   ....[0]....
.L_16:
        /*005c*/ 	.word	0x00000070


	//   ....[1]....
        /*0060*/ 	.word	0x00000130


	//----- nvinfo : EIATTR_CBANK_PARAM_SIZE
	.align		4
.L_17:
        /*0064*/ 	.byte	0x03, 0x19
        /*0066*/ 	.short	0x001c


	//----- nvinfo : EIATTR_PARAM_CBANK
	.align		4
        /*0068*/ 	.byte	0x04, 0x0a
        /*006a*/ 	.short	(.L_19 - .L_18)
	.align		4
.L_18:
        /*006c*/ 	.word	index@(.nv.constant0._Z12addVecGrandePiS_S_i)
        /*0070*/ 	.short	0x0380
        /*0072*/ 	.short	0x001c


	//----- nvinfo : EIATTR_SW_WAR
	.align		4
.L_19:
        /*0074*/ 	.byte	0x04, 0x36
        /*0076*/ 	.short	(.L_21 - .L_20)
.L_20:
        /*0078*/ 	.word	0x00000008
.L_21:


//--------------------- .nv.callgraph             --------------------------
	.section	.nv.callgraph,"",@"SHT_CUDA_CALLGRAPH"
	.align	4
	.sectionentsize	8
	.align		4
        /*0000*/ 	.word	0x00000000
	.align		4
        /*0004*/ 	.word	0xffffffff
	.align		4
        /*0008*/ 	.word	0x00000000
	.align		4
        /*000c*/ 	.word	0xfffffffe
	.align		4
        /*0010*/ 	.word	0x00000000
	.align		4
        /*0014*/ 	.word	0xfffffffd
	.align		4
        /*0018*/ 	.word	0x00000000
	.align		4
        /*001c*/ 	.word	0xfffffffc


//--------------------- .text._Z12addVecGrandePiS_S_i --------------------------
	.section	.text._Z12addVecGrandePiS_S_i,"ax",@progbits
	.align	128
        .global         _Z12addVecGrandePiS_S_i
        .type           _Z12addVecGrandePiS_S_i,@function
        .size           _Z12addVecGrandePiS_S_i,(.L_x_1 - _Z12addVecGrandePiS_S_i)
        .other          _Z12addVecGrandePiS_S_i,@"STO_CUDA_ENTRY STV_DEFAULT"
_Z12addVecGrandePiS_S_i:
.text._Z12addVecGrandePiS_S_i:
[----:B------:R-:W-:Y:S01]  /*0000*/  LDC R1, c[0x0][0x37c] ;  /* 0x0000df00ff017b82 */ /* 0x000fe20000000800 */
[----:B------:R-:W0:Y:S07]  /*0010*/  S2R R9, SR_TID.X ;  /* 0x0000000000097919 */ /* 0x000e2e0000002100 */
[----:B------:R-:W0:Y:S01]  /*0020*/  S2UR UR4, SR_CTAID.X ;  /* 0x00000000000479c3 */ /* 0x000e220000002500 */
[----:B------:R-:W1:Y:S07]  /*0030*/  LDCU UR5, c[0x0][0x398] ;  /* 0x00007300ff0577ac */ /* 0x000e6e0008000800 */
[----:B------:R-:W0:Y:S02]  /*0040*/  LDC R0, c[0x0][0x360] ;  /* 0x0000d800ff007b82 */ /* 0x000e240000000800 */
[----:B0-----:R-:W-:-:S05]  /*0050*/  IMAD R9, R0, UR4, R9 ;  /* 0x0000000400097c24 */ /* 0x001fca000f8e0209 */
[----:B-1----:R-:W-:-:S13]  /*0060*/  ISETP.GE.AND P0, PT, R9, UR5, PT ;  /* 0x0000000509007c0c */ /* 0x002fda000bf06270 */
[----:B------:R-:W-:Y:S05]  /*0070*/  @P0 EXIT ;  /* 0x000000000000094d */ /* 0x000fea0003800000 */
[----:B------:R-:W0:Y:S01]  /*0080*/  LDC.64 R2, c[0x0][0x380] ;  /* 0x0000e000ff027b82 */ /* 0x000e220000000a00 */
[----:B------:R-:W1:Y:S07]  /*0090*/  LDCU.64 UR4, c[0x0][0x358] ;  /* 0x00006b00ff0477ac */ /* 0x000e6e0008000a00 */
[----:B------:R-:W2:Y:S08]  /*00a0*/  LDC.64 R4, c[0x0][0x388] ;  /* 0x0000e200ff047b82 */ /* 0x000eb00000000a00 */
[----:B------:R-:W3:Y:S01]  /*00b0*/  LDC.64 R6, c[0x0][0x390] ;  /* 0x0000e400ff067b82 */ /* 0x000ee20000000a00 */
[----:B0-----:R-:W-:-:S06]  /*00c0*/  IMAD.WIDE R2, R9, 0x4, R2 ;  /* 0x0000000409027825 */ /* 0x001fcc00078e0202 */
[----:B-1----:R-:W4:Y:S01]  /*00d0*/  LDG.E R2, desc[UR4][R2.64] ;  /* 0x0000000402027981 */ /* 0x002f22000c1e1900 */
[----:B--2---:R-:W-:-:S06]  /*00e0*/  IMAD.WIDE R4, R9, 0x4, R4 ;  /* 0x0000000409047825 */ /* 0x004fcc00078e0204 */
[----:B------:R-:W4:Y:S01]  /*00f0*/  LDG.E R5, desc[UR4][R4.64] ;  /* 0x0000000404057981 */ /* 0x000f22000c1e1900 */
[----:B---3--:R-:W-:Y:S01]  /*0100*/  IMAD.WIDE R6, R9, 0x4, R6 ;  /* 0x0000000409067825 */ /* 0x008fe200078e0206 */
[----:B----4-:R-:W-:-:S05]  /*0110*/  IADD3 R9, PT, PT, R2, R5, RZ ;  /* 0x0000000502097210 */ /* 0x010fca0007ffe0ff */
[----:B------:R-:W-:Y:S01]  /*0120*/  STG.E desc[UR4][R6.64], R9 ;  /* 0x0000000906007986 */ /* 0x000fe2000c101904 */
[----:B------:R-:W-:Y:S05]  /*0130*/  EXIT ;  /* 0x000000000000794d */ /* 0x000fea0003800000 */
.L_x_0:
[----:B------:R-:W-:-:S00]  /*0140*/  BRA `(.L_x_0) ;  /* 0xfffffffc00fc7947 */ /* 0x000fc0000383ffff */
[----:B------:R-:W-:-:S00]  /*0150*/  NOP ;  /* 0x0000000000007918 */ /* 0x000fc00000000000 */
        /* <DEDUP_REMOVED lines=10> */
.L_x_1:


//--------------------- .nv.shared.reserved.0     --------------------------
	.section	.nv.shared.reserved.0,"aw",@nobits
	.weak		__nv_reservedSMEM_offset_0_alias
	.size		__nv_reservedSMEM_offset_0_alias, 0, 64
	.other		__nv_reservedSMEM_offset_0_alias,@"STO_CUDA_RESERVED_SHARED STV_DEFAULT"
__nv_reservedSMEM_offset_0_alias:
	.zero		0
	.zero		64


//--------------------- .nv.constant0._Z12addVecGrandePiS_S_i --------------------------
	.section	.nv.constant0._Z12addVecGrandePiS_S_i,"a",@progbits
	.sectionflags	@""
	.align	4
.nv.constant0._Z12addVecGrandePiS_S_i:
	.zero		924


//--------------------- SYMBOLS --------------------------

	.type		.nv.reservedSmem.offset0,@object
	.size		.nv.reservedSmem.offset0,0x4
